	.headerflags	@"EF_CUDA_TEXMODE_UNIFIED EF_CUDA_64BIT_ADDRESS EF_CUDA_ACCELERATORS EF_CUDA_SM90 EF_CUDA_VIRTUAL_SM(EF_CUDA_SM90)"
	.elftype	@"ET_EXEC"


//--------------------- .nv.info                  --------------------------
	.section	.nv.info,"",@"SHT_CUDA_INFO"
	.align	4


	//----- nvinfo : EIATTR_REGCOUNT
	.align		4
        /*0000*/ 	.byte	0x04, 0x2f
        /*0002*/ 	.short	(.L_3 - .L_2)
	.align		4
.L_2:
        /*0004*/ 	.word	index@(triton_poi_fused__native_batch_norm_legit_no_training_10)
        /*0008*/ 	.word	0x00000012


	//----- nvinfo : EIATTR_MIN_STACK_SIZE
	.align		4
.L_3:
        /*000c*/ 	.byte	0x04, 0x12
        /*000e*/ 	.short	(.L_5 - .L_4)
	.align		4
.L_4:
        /*0010*/ 	.word	index@(triton_poi_fused__native_batch_norm_legit_no_training_10)
        /*0014*/ 	.word	0x00000000


	//----- nvinfo : EIATTR_FRAME_SIZE
	.align		4
.L_5:
        /*0018*/ 	.byte	0x04, 0x11
        /*001a*/ 	.short	(.L_7 - .L_6)
	.align		4
.L_6:
        /*001c*/ 	.word	index@(triton_poi_fused__native_batch_norm_legit_no_training_10)
        /*0020*/ 	.word	0x00000000


	//----- nvinfo : EIATTR_MIN_STACK_SIZE
	.align		4
.L_7:
        /*0024*/ 	.byte	0x04, 0x12
        /*0026*/ 	.short	(.L_9 - .L_8)
	.align		4
.L_8:
        /*0028*/ 	.word	index@(triton_poi_fused__native_batch_norm_legit_no_training_10)
        /*002c*/ 	.word	0x00000000
.L_9:


//--------------------- .nv.info.triton_poi_fused__native_batch_norm_legit_no_training_10 --------------------------
	.section	.nv.info.triton_poi_fused__native_batch_norm_legit_no_training_10,"",@"SHT_CUDA_INFO"
	.sectionflags	@""
	.align	4


	//----- nvinfo : EIATTR_CUDA_API_VERSION
	.align		4
        /*0000*/ 	.byte	0x04, 0x37
        /*0002*/ 	.short	(.L_11 - .L_10)
.L_10:
        /*0004*/ 	.word	0x0000007c


	//----- nvinfo : EIATTR_KPARAM_INFO
	.align		4
.L_11:
        /*0008*/ 	.byte	0x04, 0x17
        /*000a*/ 	.short	(.L_13 - .L_12)
.L_12:
        /*000c*/ 	.word	0x00000000
        /*0010*/ 	.short	0x0006
        /*0012*/ 	.short	0x0030
        /*0014*/ 	.byte	0x00, 0xf0, 0x11, 0x00


	//----- nvinfo : EIATTR_KPARAM_INFO
	.align		4
.L_13:
        /*0018*/ 	.byte	0x04, 0x17
        /*001a*/ 	.short	(.L_15 - .L_14)
.L_14:
        /*001c*/ 	.word	0x00000000
        /*0020*/ 	.short	0x0005
        /*0022*/ 	.short	0x0028
        /*0024*/ 	.byte	0x00, 0xf4, 0x21, 0x00


	//----- nvinfo : EIATTR_KPARAM_INFO
	.align		4
.L_15:
        /*0028*/ 	.byte	0x04, 0x17
        /*002a*/ 	.short	(.L_17 - .L_16)
.L_16:
        /*002c*/ 	.word	0x00000000
        /*0030*/ 	.short	0x0004
        /*0032*/ 	.short	0x0020
        /*0034*/ 	.byte	0x00, 0xf4, 0x21, 0x00


	//----- nvinfo : EIATTR_KPARAM_INFO
	.align		4
.L_17:
        /*0038*/ 	.byte	0x04, 0x17
        /*003a*/ 	.short	(.L_19 - .L_18)
.L_18:
        /*003c*/ 	.word	0x00000000
        /*0040*/ 	.short	0x0003
        /*0042*/ 	.short	0x0018
        /*0044*/ 	.byte	0x00, 0xf4, 0x21, 0x00


	//----- nvinfo : EIATTR_KPARAM_INFO
	.align		4
.L_19:
        /*0048*/ 	.byte	0x04, 0x17
        /*004a*/ 	.short	(.L_21 - .L_20)
.L_20:
        /*004c*/ 	.word	0x00000000
        /*0050*/ 	.short	0x0002
        /*0052*/ 	.short	0x0010
        /*0054*/ 	.byte	0x00, 0xf4, 0x21, 0x00


	//----- nvinfo : EIATTR_KPARAM_INFO
	.align		4
.L_21:
        /*0058*/ 	.byte	0x04, 0x17
        /*005a*/ 	.short	(.L_23 - .L_22)
.L_22:
        /*005c*/ 	.word	0x00000000
        /*0060*/ 	.short	0x0001
        /*0062*/ 	.short	0x0008
        /*0064*/ 	.byte	0x00, 0xf4, 0x21, 0x00


	//----- nvinfo : EIATTR_KPARAM_INFO
	.align		4
.L_23:
        /*0068*/ 	.byte	0x04, 0x17
        /*006a*/ 	.short	(.L_25 - .L_24)
.L_24:
        /*006c*/ 	.word	0x00000000
        /*0070*/ 	.short	0x0000
        /*0072*/ 	.short	0x0000
        /*0074*/ 	.byte	0x00, 0xf4, 0x21, 0x00


	//----- nvinfo : EIATTR_SPARSE_MMA_MASK
	.align		4
.L_25:
        /*0078*/ 	.byte	0x03, 0x50
        /*007a*/ 	.short	0x0000


	//----- nvinfo : EIATTR_MAXREG_COUNT
	.align		4
        /*007c*/ 	.byte	0x03, 0x1b
        /*007e*/ 	.short	0x00ff


	//----- nvinfo : EIATTR_EXIT_INSTR_OFFSETS
	.align		4
        /*0080*/ 	.byte	0x04, 0x1c
        /*0082*/ 	.short	(.L_27 - .L_26)


	//   ....[0]....
.L_26:
        /*0084*/ 	.word	0x00000390


	//----- nvinfo : EIATTR_REQNTID
	.align		4
.L_27:
        /*0088*/ 	.byte	0x04, 0x10
        /*008a*/ 	.short	(.L_29 - .L_28)
.L_28:
        /*008c*/ 	.word	0x00000080
        /*0090*/ 	.word	0x00000001
        /*0094*/ 	.word	0x00000001


	//----- nvinfo : EIATTR_CBANK_PARAM_SIZE
	.align		4
.L_29:
        /*0098*/ 	.byte	0x03, 0x19
        /*009a*/ 	.short	0x0034


	//----- nvinfo : EIATTR_PARAM_CBANK
	.align		4
        /*009c*/ 	.byte	0x04, 0x0a
        /*009e*/ 	.short	(.L_31 - .L_30)
	.align		4
.L_30:
        /*00a0*/ 	.word	index@(.nv.constant0.triton_poi_fused__native_batch_norm_legit_no_training_10)
        /*00a4*/ 	.short	0x0210
        /*00a6*/ 	.short	0x0034


	//----- nvinfo : EIATTR_SW_WAR
	.align		4
.L_31:
        /*00a8*/ 	.byte	0x04, 0x36
        /*00aa*/ 	.short	(.L_33 - .L_32)
.L_32:
        /*00ac*/ 	.word	0x00000008
.L_33:


//--------------------- .nv.callgraph             --------------------------
	.section	.nv.callgraph,"",@"SHT_CUDA_CALLGRAPH"
	.align	4
	.sectionentsize	8
	.align		4
        /*0000*/ 	.word	0x00000000
	.align		4
        /*0004*/ 	.word	0xffffffff
	.align		4
        /*0008*/ 	.word	0x00000000
	.align		4
        /*000c*/ 	.word	0xfffffffe
	.align		4
        /*0010*/ 	.word	0x00000000
	.align		4
        /*0014*/ 	.word	0xfffffffd
	.align		4
        /*0018*/ 	.word	0x00000000
	.align		4
        /*001c*/ 	.word	0xfffffffc


//--------------------- .nv.constant4             --------------------------
	.section	.nv.constant4,"a",@progbits
	.align	8
	.align		8
.nv.constant4:
        /*0000*/ 	.dword	_$_str
	.align		8
        /*0008*/ 	.dword	_$_str_$_2


//--------------------- .text.triton_poi_fused__native_batch_norm_legit_no_training_10 --------------------------
	.section	.text.triton_poi_fused__native_batch_norm_legit_no_training_10,"ax",@progbits
	.align	128
        .global         triton_poi_fused__native_batch_norm_legit_no_training_10
        .type           triton_poi_fused__native_batch_norm_legit_no_training_10,@function
        .size           triton_poi_fused__native_batch_norm_legit_no_training_10,(.L_x_1 - triton_poi_fused__native_batch_norm_legit_no_training_10)
        .other          triton_poi_fused__native_batch_norm_legit_no_training_10,@"STO_CUDA_ENTRY STV_DEFAULT"
triton_poi_fused__native_batch_norm_legit_no_training_10:
.text.triton_poi_fused__native_batch_norm_legit_no_training_10:
[----:B------:R-:W-:Y:S01]  /*0000*/  LDC R1, c[0x0][0x28] ;  /* 0x00000a00ff017b82 */ /* 0x000fe20000000800 */
[----:B------:R-:W1:Y:S07]  /*0010*/  S2R R0, SR_TID.X ;  /* 0x0000000000007919 */ /* 0x000e6e0000002100 */
[----:B------:R-:W2:Y:S01]  /*0020*/  LDC.64 R2, c[0x0][0x220] ;  /* 0x00008800ff027b82 */ /* 0x000ea20000000a00 */
[----:B------:R-:W-:Y:S01]  /*0030*/  ULDC.64 UR4, c[0x0][0x208] ;  /* 0x0000820000047ab9 */ /* 0x000fe20000000a00 */
[----:B------:R-:W3:Y:S06]  /*0040*/  S2R R7, SR_CTAID.X ;  /* 0x0000000000077919 */ /* 0x000eec0000002500 */
[----:B------:R-:W4:Y:S08]  /*0050*/  LDC.64 R8, c[0x0][0x228] ;  /* 0x00008a00ff087b82 */ /* 0x000f300000000a00 */
[----:B------:R-:W5:Y:S01]  /*0060*/  LDC.64 R10, c[0x0][0x230] ;  /* 0x00008c00ff0a7b82 */ /* 0x000f620000000a00 */
[----:B-1----:R-:W-:-:S02]  /*0070*/  SHF.L.U32 R0, R0, 0x1, RZ ;  /* 0x0000000100007819 */ /* 0x002fc400000006ff */
[----:B---3--:R-:W-:Y:S02]  /*0080*/  SHF.R.S32.HI R5, RZ, 0x17, R7 ;  /* 0x00000017ff057819 */ /* 0x008fe40000011407 */
[----:B------:R-:W-:Y:S02]  /*0090*/  LOP3.LUT R0, R0, 0xfe, RZ, 0xc0, !PT ;  /* 0x000000fe00007812 */ /* 0x000fe400078ec0ff */
[----:B------:R-:W-:Y:S02]  /*00a0*/  SGXT R5, R5, 0x1 ;  /* 0x000000010505781a */ /* 0x000fe40000000200 */
[----:B------:R-:W-:Y:S02]  /*00b0*/  LEA R0, R7, R0, 0x8 ;  /* 0x0000000007007211 */ /* 0x000fe400078e40ff */
[----:B------:R-:W1:Y:S02]  /*00c0*/  LDC.64 R6, c[0x0][0x218] ;  /* 0x00008600ff067b82 */ /* 0x000e640000000a00 */
[----:B------:R-:W-:-:S04]  /*00d0*/  LEA.HI R5, R5, R0, RZ, 0x5 ;  /* 0x0000000005057211 */ /* 0x000fc800078f28ff */
[----:B------:R-:W-:-:S04]  /*00e0*/  LOP3.LUT R5, R5, 0xffffffe0, RZ, 0xc0, !PT ;  /* 0xffffffe005057812 */ /* 0x000fc800078ec0ff */
[----:B------:R-:W-:Y:S02]  /*00f0*/  IADD3 R13, R0, -R5, RZ ;  /* 0x80000005000d7210 */ /* 0x000fe40007ffe0ff */
[----:B------:R-:W3:Y:S03]  /*0100*/  LDC.64 R4, c[0x0][0x210] ;  /* 0x00008400ff047b82 */ /* 0x000ee60000000a00 */
[----:B--2---:R-:W-:-:S06]  /*0110*/  IMAD.WIDE R2, R13, 0x4, R2 ;  /* 0x000000040d027825 */ /* 0x004fcc00078e0202 */
[----:B------:R-:W2:Y:S01]  /*0120*/  LDG.E.EL.64 R2, desc[UR4][R2.64] ;  /* 0x0000000402027981 */ /* 0x000ea2000c2e1b00 */
[----:B-1----:R-:W-:-:S06]  /*0130*/  IMAD.WIDE R6, R13, 0x4, R6 ;  /* 0x000000040d067825 */ /* 0x002fcc00078e0206 */
[----:B------:R-:W2:Y:S01]  /*0140*/  LDG.E.EL.64 R6, desc[UR4][R6.64] ;  /* 0x0000000406067981 */ /* 0x000ea2000c2e1b00 */
[----:B---3--:R-:W-:-:S06]  /*0150*/  IMAD.WIDE R4, R0, 0x4, R4 ;  /* 0x0000000400047825 */ /* 0x008fcc00078e0204 */
[----:B------:R-:W3:Y:S01]  /*0160*/  LDG.E.64 R4, desc[UR4][R4.64] ;  /* 0x0000000404047981 */ /* 0x000ee2000c1e1b00 */
[----:B----4-:R-:W-:-:S04]  /*0170*/  IMAD.WIDE R8, R13, 0x4, R8 ;  /* 0x000000040d087825 */ /* 0x010fc800078e0208 */
[----:B-----5:R-:W-:Y:S02]  /*0180*/  IMAD.WIDE R10, R13, 0x4, R10 ;  /* 0x000000040d0a7825 */ /* 0x020fe400078e020a */
[----:B------:R-:W4:Y:S04]  /*0190*/  LDG.E.EL.64 R8, desc[UR4][R8.64] ;  /* 0x0000000408087981 */ /* 0x000f28000c2e1b00 */
[----:B------:R-:W4:Y:S01]  /*01a0*/  LDG.E.EL.64 R10, desc[UR4][R10.64] ;  /* 0x000000040a0a7981 */ /* 0x000f22000c2e1b00 */
[----:B------:R-:W-:Y:S01]  /*01b0*/  HFMA2.MMA R15, -RZ, RZ, 1.625, 0 ;  /* 0x3e800000ff0f7435 */ /* 0x000fe200000001ff */
[----:B--2---:R-:W-:Y:S01]  /*01c0*/  FADD R2, R2, 9.9999997473787516356e-06 ;  /* 0x3727c5ac02027421 */ /* 0x004fe20000000000 */
[----:B------:R-:W-:-:S03]  /*01d0*/  FADD R12, R3, 9.9999997473787516356e-06 ;  /* 0x3727c5ac030c7421 */ /* 0x000fc60000000000 */
[----:B------:R1:W2:Y:S08]  /*01e0*/  MUFU.SQRT R13, R2 ;  /* 0x00000002000d7308 */ /* 0x0002b00000002000 */
[----:B------:R-:W5:Y:S01]  /*01f0*/  MUFU.SQRT R14, R12 ;  /* 0x0000000c000e7308 */ /* 0x000f620000002000 */
[----:B-1----:R-:W1:Y:S01]  /*0200*/  LDC.64 R2, c[0x0][0x238] ;  /* 0x00008e00ff027b82 */ /* 0x002e620000000a00 */
[----:B--2---:R-:W-:-:S02]  /*0210*/  FSETP.GT.AND P0, PT, R13, 8.50705917302346158658e+37, PT ;  /* 0x7e8000000d00780b */ /* 0x004fc40003f04000 */
[----:B------:R-:W-:Y:S02]  /*0220*/  FSETP.GEU.AND P2, PT, R13, 1.175494350822287508e-38, PT ;  /* 0x008000000d00780b */ /* 0x000fe40003f4e000 */
[C---:B-----5:R-:W-:Y:S02]  /*0230*/  FSETP.GT.AND P1, PT, R14.reuse, 8.50705917302346158658e+37, PT ;  /* 0x7e8000000e00780b */ /* 0x060fe40003f24000 */
[----:B------:R-:W-:-:S07]  /*0240*/  FSETP.GEU.AND P3, PT, R14, 1.175494350822287508e-38, PT ;  /* 0x008000000e00780b */ /* 0x000fce0003f6e000 */
[----:B------:R-:W-:-:S04]  /*0250*/  @P0 FMUL R13, R13, 0.25 ;  /* 0x3e8000000d0d0820 */ /* 0x000fc80000400000 */
[----:B------:R-:W-:Y:S01]  /*0260*/  @!P2 FMUL R13, R13, 16777216 ;  /* 0x4b8000000d0da820 */ /* 0x000fe20000400000 */
[----:B------:R-:W-:-:S04]  /*0270*/  @P1 FMUL R14, R14, 0.25 ;  /* 0x3e8000000e0e1820 */ /* 0x000fc80000400000 */
[----:B------:R-:W-:Y:S01]  /*0280*/  @!P3 FMUL R14, R14, 16777216 ;  /* 0x4b8000000e0eb820 */ /* 0x000fe20000400000 */
[----:B------:R-:W2:Y:S01]  /*0290*/  MUFU.RCP R13, R13 ;  /* 0x0000000d000d7308 */ /* 0x000ea20000001000 */
[----:B------:R-:W-:-:S07]  /*02a0*/  FSEL R12, R15, 1, P0 ;  /* 0x3f8000000f0c7808 */ /* 0x000fce0000000000 */
[----:B------:R-:W5:Y:S01]  /*02b0*/  MUFU.RCP R14, R14 ;  /* 0x0000000e000e7308 */ /* 0x000f620000001000 */
[----:B------:R-:W-:Y:S01]  /*02c0*/  FSEL R15, R15, 1, P1 ;  /* 0x3f8000000f0f7808 */ /* 0x000fe20000800000 */
[----:B------:R-:W-:Y:S01]  /*02d0*/  @!P2 FMUL R12, R12, 16777216 ;  /* 0x4b8000000c0ca820 */ /* 0x000fe20000400000 */
[----:B---3--:R-:W-:-:S03]  /*02e0*/  FADD R4, R4, -R6 ;  /* 0x8000000604047221 */ /* 0x008fc60000000000 */
[----:B------:R-:W-:Y:S01]  /*02f0*/  @!P3 FMUL R15, R15, 16777216 ;  /* 0x4b8000000f0fb820 */ /* 0x000fe20000400000 */
[----:B------:R-:W-:Y:S01]  /*0300*/  FADD R5, R5, -R7 ;  /* 0x8000000705057221 */ /* 0x000fe20000000000 */
[----:B--2---:R-:W-:Y:S02]  /*0310*/  FMUL R13, R13, R12 ;  /* 0x0000000c0d0d7220 */ /* 0x004fe40000400000 */
[----:B-----5:R-:W-:Y:S02]  /*0320*/  FMUL R6, R14, R15 ;  /* 0x0000000f0e067220 */ /* 0x020fe40000400000 */
[----:B------:R-:W-:Y:S02]  /*0330*/  FMUL R13, R4, R13 ;  /* 0x0000000d040d7220 */ /* 0x000fe40000400000 */
[----:B------:R-:W-:Y:S01]  /*0340*/  FMUL R6, R5, R6 ;  /* 0x0000000605067220 */ /* 0x000fe20000400000 */
[----:B-1----:R-:W-:-:S04]  /*0350*/  IMAD.WIDE R2, R0, 0x4, R2 ;  /* 0x0000000400027825 */ /* 0x002fc800078e0202 */
[----:B----4-:R-:W-:Y:S01]  /*0360*/  FFMA R8, R8, R13, R10 ;  /* 0x0000000d08087223 */ /* 0x010fe2000000000a */
[----:B------:R-:W-:-:S05]  /*0370*/  FFMA R9, R9, R6, R11 ;  /* 0x0000000609097223 */ /* 0x000fca000000000b */
[----:B------:R-:W-:Y:S01]  /*0380*/  STG.E.64 desc[UR4][R2.64], R8 ;  /* 0x0000000802007986 */ /* 0x000fe2000c101b04 */
[----:B------:R-:W-:Y:S05]  /*0390*/  EXIT ;  /* 0x000000000000794d */ /* 0x000fea0003800000 */
.L_x_0:
[----:B------:R-:W-:-:S00]  /*03a0*/  BRA `(.L_x_0) ;  /* 0xfffffffc00fc7947 */ /* 0x000fc0000383ffff */
[----:B------:R-:W-:-:S00]  /*03b0*/  NOP ;  /* 0x0000000000007918 */ /* 0x000fc00000000000 */
        /* <DEDUP_REMOVED lines=12> */
.L_x_1:


//--------------------- .nv.global.init           --------------------------
	.section	.nv.global.init,"aw",@progbits
.nv.global.init:
	.type		_$_str,@object
	.size		_$_str,(_$_str_$_2 - _$_str)
_$_str:
        /*0000*/ 	.byte	0x5f, 0x5f, 0x43, 0x55, 0x44, 0x41, 0x5f, 0x46, 0x54, 0x5a, 0x00
	.type		_$_str_$_2,@object
	.size		_$_str_$_2,(.L_1 - _$_str_$_2)
_$_str_$_2:
        /*000b*/ 	.byte	0x5f, 0x5f, 0x43, 0x55, 0x44, 0x41, 0x5f, 0x50, 0x52, 0x45, 0x43, 0x5f, 0x53, 0x51, 0x52, 0x54
        /*001b*/ 	.byte	0x00
.L_1:


//--------------------- .nv.constant0.triton_poi_fused__native_batch_norm_legit_no_training_10 --------------------------
	.section	.nv.constant0.triton_poi_fused__native_batch_norm_legit_no_training_10,"a",@progbits
	.sectionflags	@""
	.align	4
.nv.constant0.triton_poi_fused__native_batch_norm_legit_no_training_10:
	.zero		580
